//
// Generated by NVIDIA NVVM Compiler
//
// Compiler Build ID: CL-36424714
// Cuda compilation tools, release 13.0, V13.0.88
// Based on NVVM 20.0.0
//

.version 9.0
.target sm_100
.address_size 64

	// .globl	_Z10offsetCopyPfS_i

.visible .entry _Z10offsetCopyPfS_i(
	.param .u64 .ptr .align 1 _Z10offsetCopyPfS_i_param_0,
	.param .u64 .ptr .align 1 _Z10offsetCopyPfS_i_param_1,
	.param .u32 _Z10offsetCopyPfS_i_param_2
)
{
	.reg .b32 	%r<7>;
	.reg .b32 	%f<2>;
	.reg .b64 	%rd<8>;

	ld.param.u64 	%rd1, [_Z10offsetCopyPfS_i_param_0];
	ld.param.u64 	%rd2, [_Z10offsetCopyPfS_i_param_1];
	ld.param.u32 	%r1, [_Z10offsetCopyPfS_i_param_2];
	cvta.to.global.u64 	%rd3, %rd1;
	cvta.to.global.u64 	%rd4, %rd2;
	mov.u32 	%r2, %ctaid.x;
	mov.u32 	%r3, %ntid.x;
	mov.u32 	%r4, %tid.x;
	mad.lo.s32 	%r5, %r2, %r3, %r4;
	add.s32 	%r6, %r5, %r1;
	mul.wide.u32 	%rd5, %r6, 4;
	add.s64 	%rd6, %rd4, %rd5;
	ld.global.f32 	%f1, [%rd6];
	add.s64 	%rd7, %rd3, %rd5;
	st.global.f32 	[%rd7], %f1;
	ret;

}


// ===== COMPILED SASS (sm_100) =====

	.target	sm_100

	.elftype	@"ET_EXEC"


//--------------------- .note.nv.tkinfo           --------------------------
	.section	.note.nv.tkinfo,"",@"SHT_NOTE"
	.sectionflags	@"SHF_NOTE_NV_TKINFO"
	.tkinfo
        /*0018*/ 	.word	0x00000002
        /*0030*/ 	.string	""
        /*0030*/ 	.string	"ptxas"
        /*0030*/ 	.string	"Cuda compilation tools, release 13.0, V13.0.88"
        /*0030*/ 	.string	"Build cuda_13.0.r13.0/compiler.36424714_0"
        /*0030*/ 	.string	"-arch sm_100 -m 64 "



//--------------------- .note.nv.cuinfo           --------------------------
	.section	.note.nv.cuinfo,"",@"SHT_NOTE"
	.sectionflags	@"SHF_NOTE_NV_CUINFO"
        /*0018*/ 	.short	0x0002
        /*001a*/ 	.short	0x0064
        /*001c*/ 	.short	0x0082
	.zero		2


//--------------------- .nv.info                  --------------------------
	.section	.nv.info,"",@"SHT_CUDA_INFO"
	.align	4


	//----- nvinfo : EIATTR_REGCOUNT
	.align		4
        /*0000*/ 	.byte	0x04, 0x2f
        /*0002*/ 	.short	(.L_1 - .L_0)
	.align		4
.L_0:
        /*0004*/ 	.word	index@(_Z10offsetCopyPfS_i)
        /*0008*/ 	.word	0x0000000a


	//----- nvinfo : EIATTR_FRAME_SIZE
	.align		4
.L_1:
        /*000c*/ 	.byte	0x04, 0x11
        /*000e*/ 	.short	(.L_3 - .L_2)
	.align		4
.L_2:
        /*0010*/ 	.word	index@(_Z10offsetCopyPfS_i)
        /*0014*/ 	.word	0x00000000


	//----- nvinfo : EIATTR_MIN_STACK_SIZE
	.align		4
.L_3:
        /*0018*/ 	.byte	0x04, 0x12
        /*001a*/ 	.short	(.L_5 - .L_4)
	.align		4
.L_4:
        /*001c*/ 	.word	index@(_Z10offsetCopyPfS_i)
        /*0020*/ 	.word	0x00000000
.L_5:


//--------------------- .nv.compat                --------------------------
	.section	.nv.compat,"",@"SHT_CUDA_COMPAT_INFO"
	.align	4
        /*0000*/ 	.byte	0x02, 0x09, 0x00, 0x00, 0x02, 0x02, 0x01, 0x00, 0x02, 0x05, 0x05, 0x00, 0x03, 0x07, 0x01, 0x01
        /*0010*/ 	.byte	0x02, 0x03, 0x00, 0x00, 0x02, 0x06, 0x01, 0x00, 0x04, 0x0b, 0x08, 0x00, 0x09, 0x00, 0x00, 0x00
        /*0020*/ 	.byte	0x00, 0x00, 0x00, 0x00


//--------------------- .nv.info._Z10offsetCopyPfS_i --------------------------
	.section	.nv.info._Z10offsetCopyPfS_i,"",@"SHT_CUDA_INFO"
	.sectionflags	@""
	.align	4


	//----- nvinfo : EIATTR_CUDA_API_VERSION
	.align		4
        /*0000*/ 	.byte	0x04, 0x37
        /*0002*/ 	.short	(.L_7 - .L_6)
.L_6:
        /*0004*/ 	.word	0x00000082


	//----- nvinfo : EIATTR_KPARAM_INFO
	.align		4
.L_7:
        /*0008*/ 	.byte	0x04, 0x17
        /*000a*/ 	.short	(.L_9 - .L_8)
.L_8:
        /*000c*/ 	.word	0x00000000
        /*0010*/ 	.short	0x0002
        /*0012*/ 	.short	0x0010
        /*0014*/ 	.byte	0x00, 0xf0, 0x11, 0x00


	//----- nvinfo : EIATTR_KPARAM_INFO
	.align		4
.L_9:
        /*0018*/ 	.byte	0x04, 0x17
        /*001a*/ 	.short	(.L_11 - .L_10)
.L_10:
        /*001c*/ 	.word	0x00000000
        /*0020*/ 	.short	0x0001
        /*0022*/ 	.short	0x0008
        /*0024*/ 	.byte	0x00, 0xf5, 0x21, 0x00


	//----- nvinfo : EIATTR_KPARAM_INFO
	.align		4
.L_11:
        /*0028*/ 	.byte	0x04, 0x17
        /*002a*/ 	.short	(.L_13 - .L_12)
.L_12:
        /*002c*/ 	.word	0x00000000
        /*0030*/ 	.short	0x0000
        /*0032*/ 	.short	0x0000
        /*0034*/ 	.byte	0x00, 0xf5, 0x21, 0x00


	//----- nvinfo : EIATTR_SPARSE_MMA_MASK
	.align		4
.L_13:
        /*0038*/ 	.byte	0x03, 0x50
        /*003a*/ 	.short	0x0000


	//----- nvinfo : EIATTR_MAXREG_COUNT
	.align		4
        /*003c*/ 	.byte	0x03, 0x1b
        /*003e*/ 	.short	0x00ff


	//----- nvinfo : EIATTR_MERCURY_ISA_VERSION
	.align		4
        /*0040*/ 	.byte	0x03, 0x5f
        /*0042*/ 	.short	0x0101


	//----- nvinfo : EIATTR_VRC_CTA_INIT_COUNT
	.align		4
        /*0044*/ 	.byte	0x02, 0x4a
	.zero		1
	.zero		1


	//----- nvinfo : EIATTR_EXIT_INSTR_OFFSETS
	.align		4
        /*0048*/ 	.byte	0x04, 0x1c
        /*004a*/ 	.short	(.L_15 - .L_14)


	//   ....[0]....
.L_14:
        /*004c*/ 	.word	0x000000e0


	//----- nvinfo : EIATTR_CBANK_PARAM_SIZE
	.align		4
.L_15:
        /*0050*/ 	.byte	0x03, 0x19
        /*0052*/ 	.short	0x0014


	//----- nvinfo : EIATTR_PARAM_CBANK
	.align		4
        /*0054*/ 	.byte	0x04, 0x0a
        /*0056*/ 	.short	(.L_17 - .L_16)
	.align		4
.L_16:
        /*0058*/ 	.word	index@(.nv.constant0._Z10offsetCopyPfS_i)
        /*005c*/ 	.short	0x0380
        /*005e*/ 	.short	0x0014


	//----- nvinfo : EIATTR_SW_WAR
	.align		4
.L_17:
        /*0060*/ 	.byte	0x04, 0x36
        /*0062*/ 	.short	(.L_19 - .L_18)
.L_18:
        /*0064*/ 	.word	0x00000008
.L_19:


//--------------------- .nv.callgraph             --------------------------
	.section	.nv.callgraph,"",@"SHT_CUDA_CALLGRAPH"
	.align	4
	.sectionentsize	8
	.align		4
        /*0000*/ 	.word	0x00000000
	.align		4
        /*0004*/ 	.word	0xffffffff
	.align		4
        /*0008*/ 	.word	0x00000000
	.align		4
        /*000c*/ 	.word	0xfffffffe
	.align		4
        /*0010*/ 	.word	0x00000000
	.align		4
        /*0014*/ 	.word	0xfffffffd
	.align		4
        /*0018*/ 	.word	0x00000000
	.align		4
        /*001c*/ 	.word	0xfffffffc


//--------------------- .text._Z10offsetCopyPfS_i --------------------------
	.section	.text._Z10offsetCopyPfS_i,"ax",@progbits
	.align	128
        .global         _Z10offsetCopyPfS_i
        .type           _Z10offsetCopyPfS_i,@function
        .size           _Z10offsetCopyPfS_i,(.L_x_1 - _Z10offsetCopyPfS_i)
        .other          _Z10offsetCopyPfS_i,@"STO_CUDA_ENTRY STV_DEFAULT"
_Z10offsetCopyPfS_i:
.text._Z10offsetCopyPfS_i:
[----:B------:R-:W-:Y:S01]  /*0000*/  LDC R1, c[0x0][0x37c] ;  /* 0x0000df00ff017b82 */ /* 0x000fe20000000800 */
[----:B------:R-:W0:Y:S07]  /*0010*/  S2R R5, SR_TID.X ;  /* 0x0000000000057919 */ /* 0x000e2e0000002100 */
[----:B------:R-:W0:Y:S01]  /*0020*/  S2UR UR6, SR_CTAID.X ;  /* 0x00000000000679c3 */ /* 0x000e220000002500 */
[----:B------:R-:W1:Y:S01]  /*0030*/  LDCU UR7, c[0x0][0x390] ;  /* 0x00007200ff0777ac */ /* 0x000e620008000800 */
[----:B------:R-:W2:Y:S06]  /*0040*/  LDCU.64 UR4, c[0x0][0x358] ;  /* 0x00006b00ff0477ac */ /* 0x000eac0008000a00 */
[----:B------:R-:W0:Y:S08]  /*0050*/  LDC R0, c[0x0][0x360] ;  /* 0x0000d800ff007b82 */ /* 0x000e300000000800 */
[----:B------:R-:W3:Y:S01]  /*0060*/  LDC.64 R2, c[0x0][0x388] ;  /* 0x0000e200ff027b82 */ /* 0x000ee20000000a00 */
[----:B0-----:R-:W-:-:S07]  /*0070*/  IMAD R0, R0, UR6, R5 ;  /* 0x0000000600007c24 */ /* 0x001fce000f8e0205 */
[----:B------:R-:W0:Y:S01]  /*0080*/  LDC.64 R4, c[0x0][0x380] ;  /* 0x0000e000ff047b82 */ /* 0x000e220000000a00 */
[----:B-1----:R-:W-:-:S05]  /*0090*/  IADD3 R7, PT, PT, R0, UR7, RZ ;  /* 0x0000000700077c10 */ /* 0x002fca000fffe0ff */
[----:B---3--:R-:W-:-:S06]  /*00a0*/  IMAD.WIDE.U32 R2, R7, 0x4, R2 ;  /* 0x0000000407027825 */ /* 0x008fcc00078e0002 */
[----:B--2---:R-:W2:Y:S01]  /*00b0*/  LDG.E R3, desc[UR4][R2.64] ;  /* 0x0000000402037981 */ /* 0x004ea2000c1e1900 */
[----:B0-----:R-:W-:-:S05]  /*00c0*/  IMAD.WIDE.U32 R4, R7, 0x4, R4 ;  /* 0x0000000407047825 */ /* 0x001fca00078e0004 */
[----:B--2---:R-:W-:Y:S01]  /*00d0*/  STG.E desc[UR4][R4.64], R3 ;  /* 0x0000000304007986 */ /* 0x004fe2000c101904 */
[----:B------:R-:W-:Y:S05]  /*00e0*/  EXIT ;  /* 0x000000000000794d */ /* 0x000fea0003800000 */
.L_x_0:
[----:B------:R-:W-:-:S00]  /*00f0*/  BRA `(.L_x_0) ;  /* 0xfffffffc00fc7947 */ /* 0x000fc0000383ffff */
[----:B------:R-:W-:-:S00]  /*0100*/  NOP ;  /* 0x0000000000007918 */ /* 0x000fc00000000000 */
[----:B------:R-:W-:-:S00]  /*0110*/  NOP ;  /* 0x0000000000007918 */ /* 0x000fc00000000000 */
[----:B------:R-:W-:-:S00]  /*0120*/  NOP ;  /* 0x0000000000007918 */ /* 0x000fc00000000000 */
[----:B------:R-:W-:-:S00]  /*0130*/  NOP ;  /* 0x0000000000007918 */ /* 0x000fc00000000000 */
[----:B------:R-:W-:-:S00]  /*0140*/  NOP ;  /* 0x0000000000007918 */ /* 0x000fc00000000000 */
[----:B------:R-:W-:-:S00]  /*0150*/  NOP ;  /* 0x0000000000007918 */ /* 0x000fc00000000000 */
[----:B------:R-:W-:-:S00]  /*0160*/  NOP ;  /* 0x0000000000007918 */ /* 0x000fc00000000000 */
[----:B------:R-:W-:-:S00]  /*0170*/  NOP ;  /* 0x0000000000007918 */ /* 0x000fc00000000000 */
.L_x_1:


//--------------------- .nv.shared.reserved.0     --------------------------
	.section	.nv.shared.reserved.0,"aw",@nobits
	.weak		__nv_reservedSMEM_offset_0_alias
	.size		__nv_reservedSMEM_offset_0_alias, 0, 64
	.other		__nv_reservedSMEM_offset_0_alias,@"STO_CUDA_RESERVED_SHARED STV_DEFAULT"
__nv_reservedSMEM_offset_0_alias:
	.zero		0
	.zero		64


//--------------------- .nv.constant0._Z10offsetCopyPfS_i --------------------------
	.section	.nv.constant0._Z10offsetCopyPfS_i,"a",@progbits
	.sectionflags	@""
	.align	4
.nv.constant0._Z10offsetCopyPfS_i:
	.zero		916


//--------------------- SYMBOLS --------------------------

	.type		.nv.reservedSmem.offset0,@object
	.size		.nv.reservedSmem.offset0,0x4
